	.headerflags	@"EF_CUDA_TEXMODE_UNIFIED EF_CUDA_64BIT_ADDRESS EF_CUDA_ACCELERATORS EF_CUDA_SM90 EF_CUDA_VIRTUAL_SM(EF_CUDA_SM90)"
	.elftype	@"ET_EXEC"


//--------------------- .nv.info                  --------------------------
	.section	.nv.info,"",@"SHT_CUDA_INFO"
	.align	4


	//----- nvinfo : EIATTR_REGCOUNT
	.align		4
        /*0000*/ 	.byte	0x04, 0x2f
        /*0002*/ 	.short	(.L_3 - .L_2)
	.align		4
.L_2:
        /*0004*/ 	.word	index@(triton_poi_fused__native_batch_norm_legit_no_training_avg_pool2d_relu_10)
        /*0008*/ 	.word	0x00000021


	//----- nvinfo : EIATTR_MIN_STACK_SIZE
	.align		4
.L_3:
        /*000c*/ 	.byte	0x04, 0x12
        /*000e*/ 	.short	(.L_5 - .L_4)
	.align		4
.L_4:
        /*0010*/ 	.word	index@(triton_poi_fused__native_batch_norm_legit_no_training_avg_pool2d_relu_10)
        /*0014*/ 	.word	0x00000000


	//----- nvinfo : EIATTR_FRAME_SIZE
	.align		4
.L_5:
        /*0018*/ 	.byte	0x04, 0x11
        /*001a*/ 	.short	(.L_7 - .L_6)
	.align		4
.L_6:
        /*001c*/ 	.word	index@(triton_poi_fused__native_batch_norm_legit_no_training_avg_pool2d_relu_10)
        /*0020*/ 	.word	0x00000000


	//----- nvinfo : EIATTR_MIN_STACK_SIZE
	.align		4
.L_7:
        /*0024*/ 	.byte	0x04, 0x12
        /*0026*/ 	.short	(.L_9 - .L_8)
	.align		4
.L_8:
        /*0028*/ 	.word	index@(triton_poi_fused__native_batch_norm_legit_no_training_avg_pool2d_relu_10)
        /*002c*/ 	.word	0x00000000
.L_9:


//--------------------- .nv.info.triton_poi_fused__native_batch_norm_legit_no_training_avg_pool2d_relu_10 --------------------------
	.section	.nv.info.triton_poi_fused__native_batch_norm_legit_no_training_avg_pool2d_relu_10,"",@"SHT_CUDA_INFO"
	.sectionflags	@""
	.align	4


	//----- nvinfo : EIATTR_CUDA_API_VERSION
	.align		4
        /*0000*/ 	.byte	0x04, 0x37
        /*0002*/ 	.short	(.L_11 - .L_10)
.L_10:
        /*0004*/ 	.word	0x0000007c


	//----- nvinfo : EIATTR_KPARAM_INFO
	.align		4
.L_11:
        /*0008*/ 	.byte	0x04, 0x17
        /*000a*/ 	.short	(.L_13 - .L_12)
.L_12:
        /*000c*/ 	.word	0x00000000
        /*0010*/ 	.short	0x000c
        /*0012*/ 	.short	0x0060
        /*0014*/ 	.byte	0x00, 0xf0, 0x11, 0x00


	//----- nvinfo : EIATTR_KPARAM_INFO
	.align		4
.L_13:
        /*0018*/ 	.byte	0x04, 0x17
        /*001a*/ 	.short	(.L_15 - .L_14)
.L_14:
        /*001c*/ 	.word	0x00000000
        /*0020*/ 	.short	0x000b
        /*0022*/ 	.short	0x0058
        /*0024*/ 	.byte	0x00, 0xf4, 0x21, 0x00


	//----- nvinfo : EIATTR_KPARAM_INFO
	.align		4
.L_15:
        /*0028*/ 	.byte	0x04, 0x17
        /*002a*/ 	.short	(.L_17 - .L_16)
.L_16:
        /*002c*/ 	.word	0x00000000
        /*0030*/ 	.short	0x000a
        /*0032*/ 	.short	0x0050
        /*0034*/ 	.byte	0x00, 0xf4, 0x21, 0x00


	//----- nvinfo : EIATTR_KPARAM_INFO
	.align		4
.L_17:
        /*0038*/ 	.byte	0x04, 0x17
        /*003a*/ 	.short	(.L_19 - .L_18)
.L_18:
        /*003c*/ 	.word	0x00000000
        /*0040*/ 	.short	0x0009
        /*0042*/ 	.short	0x0048
        /*0044*/ 	.byte	0x00, 0xf4, 0x21, 0x00


	//----- nvinfo : EIATTR_KPARAM_INFO
	.align		4
.L_19:
        /*0048*/ 	.byte	0x04, 0x17
        /*004a*/ 	.short	(.L_21 - .L_20)
.L_20:
        /*004c*/ 	.word	0x00000000
        /*0050*/ 	.short	0x0008
        /*0052*/ 	.short	0x0040
        /*0054*/ 	.byte	0x00, 0xf4, 0x21, 0x00


	//----- nvinfo : EIATTR_KPARAM_INFO
	.align		4
.L_21:
        /*0058*/ 	.byte	0x04, 0x17
        /*005a*/ 	.short	(.L_23 - .L_22)
.L_22:
        /*005c*/ 	.word	0x00000000
        /*0060*/ 	.short	0x0007
        /*0062*/ 	.short	0x0038
        /*0064*/ 	.byte	0x00, 0xf4, 0x21, 0x00


	//----- nvinfo : EIATTR_KPARAM_INFO
	.align		4
.L_23:
        /*0068*/ 	.byte	0x04, 0x17
        /*006a*/ 	.short	(.L_25 - .L_24)
.L_24:
        /*006c*/ 	.word	0x00000000
        /*0070*/ 	.short	0x0006
        /*0072*/ 	.short	0x0030
        /*0074*/ 	.byte	0x00, 0xf4, 0x21, 0x00


	//----- nvinfo : EIATTR_KPARAM_INFO
	.align		4
.L_25:
        /*0078*/ 	.byte	0x04, 0x17
        /*007a*/ 	.short	(.L_27 - .L_26)
.L_26:
        /*007c*/ 	.word	0x00000000
        /*0080*/ 	.short	0x0005
        /*0082*/ 	.short	0x0028
        /*0084*/ 	.byte	0x00, 0xf4, 0x21, 0x00


	//----- nvinfo : EIATTR_KPARAM_INFO
	.align		4
.L_27:
        /*0088*/ 	.byte	0x04, 0x17
        /*008a*/ 	.short	(.L_29 - .L_28)
.L_28:
        /*008c*/ 	.word	0x00000000
        /*0090*/ 	.short	0x0004
        /*0092*/ 	.short	0x0020
        /*0094*/ 	.byte	0x00, 0xf4, 0x21, 0x00


	//----- nvinfo : EIATTR_KPARAM_INFO
	.align		4
.L_29:
        /*0098*/ 	.byte	0x04, 0x17
        /*009a*/ 	.short	(.L_31 - .L_30)
.L_30:
        /*009c*/ 	.word	0x00000000
        /*00a0*/ 	.short	0x0003
        /*00a2*/ 	.short	0x0018
        /*00a4*/ 	.byte	0x00, 0xf4, 0x21, 0x00


	//----- nvinfo : EIATTR_KPARAM_INFO
	.align		4
.L_31:
        /*00a8*/ 	.byte	0x04, 0x17
        /*00aa*/ 	.short	(.L_33 - .L_32)
.L_32:
        /*00ac*/ 	.word	0x00000000
        /*00b0*/ 	.short	0x0002
        /*00b2*/ 	.short	0x0010
        /*00b4*/ 	.byte	0x00, 0xf4, 0x21, 0x00


	//----- nvinfo : EIATTR_KPARAM_INFO
	.align		4
.L_33:
        /*00b8*/ 	.byte	0x04, 0x17
        /*00ba*/ 	.short	(.L_35 - .L_34)
.L_34:
        /*00bc*/ 	.word	0x00000000
        /*00c0*/ 	.short	0x0001
        /*00c2*/ 	.short	0x0008
        /*00c4*/ 	.byte	0x00, 0xf4, 0x21, 0x00


	//----- nvinfo : EIATTR_KPARAM_INFO
	.align		4
.L_35:
        /*00c8*/ 	.byte	0x04, 0x17
        /*00ca*/ 	.short	(.L_37 - .L_36)
.L_36:
        /*00cc*/ 	.word	0x00000000
        /*00d0*/ 	.short	0x0000
        /*00d2*/ 	.short	0x0000
        /*00d4*/ 	.byte	0x00, 0xf4, 0x21, 0x00


	//----- nvinfo : EIATTR_SPARSE_MMA_MASK
	.align		4
.L_37:
        /*00d8*/ 	.byte	0x03, 0x50
        /*00da*/ 	.short	0x0000


	//----- nvinfo : EIATTR_MAXREG_COUNT
	.align		4
        /*00dc*/ 	.byte	0x03, 0x1b
        /*00de*/ 	.short	0x00ff


	//----- nvinfo : EIATTR_EXIT_INSTR_OFFSETS
	.align		4
        /*00e0*/ 	.byte	0x04, 0x1c
        /*00e2*/ 	.short	(.L_39 - .L_38)


	//   ....[0]....
.L_38:
        /*00e4*/ 	.word	0x00000cc0


	//----- nvinfo : EIATTR_REQNTID
	.align		4
.L_39:
        /*00e8*/ 	.byte	0x04, 0x10
        /*00ea*/ 	.short	(.L_41 - .L_40)
.L_40:
        /*00ec*/ 	.word	0x00000080
        /*00f0*/ 	.word	0x00000001
        /*00f4*/ 	.word	0x00000001


	//----- nvinfo : EIATTR_CBANK_PARAM_SIZE
	.align		4
.L_41:
        /*00f8*/ 	.byte	0x03, 0x19
        /*00fa*/ 	.short	0x0064


	//----- nvinfo : EIATTR_PARAM_CBANK
	.align		4
        /*00fc*/ 	.byte	0x04, 0x0a
        /*00fe*/ 	.short	(.L_43 - .L_42)
	.align		4
.L_42:
        /*0100*/ 	.word	index@(.nv.constant0.triton_poi_fused__native_batch_norm_legit_no_training_avg_pool2d_relu_10)
        /*0104*/ 	.short	0x0210
        /*0106*/ 	.short	0x0064


	//----- nvinfo : EIATTR_SW_WAR
	.align		4
.L_43:
        /*0108*/ 	.byte	0x04, 0x36
        /*010a*/ 	.short	(.L_45 - .L_44)
.L_44:
        /*010c*/ 	.word	0x00000008
.L_45:


//--------------------- .nv.callgraph             --------------------------
	.section	.nv.callgraph,"",@"SHT_CUDA_CALLGRAPH"
	.align	4
	.sectionentsize	8
	.align		4
        /*0000*/ 	.word	0x00000000
	.align		4
        /*0004*/ 	.word	0xffffffff
	.align		4
        /*0008*/ 	.word	0x00000000
	.align		4
        /*000c*/ 	.word	0xfffffffe
	.align		4
        /*0010*/ 	.word	0x00000000
	.align		4
        /*0014*/ 	.word	0xfffffffd
	.align		4
        /*0018*/ 	.word	0x00000000
	.align		4
        /*001c*/ 	.word	0xfffffffc


//--------------------- .nv.constant4             --------------------------
	.section	.nv.constant4,"a",@progbits
	.align	8
	.align		8
.nv.constant4:
        /*0000*/ 	.dword	_$_str
	.align		8
        /*0008*/ 	.dword	_$_str_$_2


//--------------------- .text.triton_poi_fused__native_batch_norm_legit_no_training_avg_pool2d_relu_10 --------------------------
	.section	.text.triton_poi_fused__native_batch_norm_legit_no_training_avg_pool2d_relu_10,"ax",@progbits
	.align	128
        .global         triton_poi_fused__native_batch_norm_legit_no_training_avg_pool2d_relu_10
        .type           triton_poi_fused__native_batch_norm_legit_no_training_avg_pool2d_relu_10,@function
        .size           triton_poi_fused__native_batch_norm_legit_no_training_avg_pool2d_relu_10,(.L_x_1 - triton_poi_fused__native_batch_norm_legit_no_training_avg_pool2d_relu_10)
        .other          triton_poi_fused__native_batch_norm_legit_no_training_avg_pool2d_relu_10,@"STO_CUDA_ENTRY STV_DEFAULT"
triton_poi_fused__native_batch_norm_legit_no_training_avg_pool2d_relu_10:
.text.triton_poi_fused__native_batch_norm_legit_no_training_avg_pool2d_relu_10:
[----:B------:R-:W-:Y:S01]  /*0000*/  LDC R1, c[0x0][0x28] ;  /* 0x00000a00ff017b82 */ /* 0x000fe20000000800 */
[----:B------:R-:W1:Y:S07]  /*0010*/  S2R R0, SR_TID.X ;  /* 0x0000000000007919 */ /* 0x000e6e0000002100 */
[----:B------:R-:W2:Y:S01]  /*0020*/  LDC.64 R4, c[0x0][0x220] ;  /* 0x00008800ff047b82 */ /* 0x000ea20000000a00 */
[----:B------:R-:W-:Y:S01]  /*0030*/  ULDC.64 UR4, c[0x0][0x208] ;  /* 0x0000820000047ab9 */ /* 0x000fe20000000a00 */
[----:B------:R-:W3:Y:S06]  /*0040*/  S2R R9, SR_CTAID.X ;  /* 0x0000000000097919 */ /* 0x000eec0000002500 */
[----:B------:R-:W4:Y:S08]  /*0050*/  LDC.64 R12, c[0x0][0x210] ;  /* 0x00008400ff0c7b82 */ /* 0x000f300000000a00 */
[----:B------:R-:W5:Y:S01]  /*0060*/  LDC.64 R14, c[0x0][0x218] ;  /* 0x00008600ff0e7b82 */ /* 0x000f620000000a00 */
[----:B-1----:R-:W-:-:S04]  /*0070*/  SHF.L.U32 R0, R0, 0x2, RZ ;  /* 0x0000000200007819 */ /* 0x002fc800000006ff */
[----:B------:R-:W-:-:S04]  /*0080*/  LOP3.LUT R0, R0, 0x1fc, RZ, 0xc0, !PT ;  /* 0x000001fc00007812 */ /* 0x000fc800078ec0ff */
[----:B---3--:R-:W-:Y:S02]  /*0090*/  LEA R2, R9, R0, 0x9 ;  /* 0x0000000009027211 */ /* 0x008fe400078e48ff */
[----:B------:R-:W-:Y:S02]  /*00a0*/  SHF.R.S32.HI R9, RZ, 0x16, R9 ;  /* 0x00000016ff097819 */ /* 0x000fe40000011409 */
[----:B------:R-:W-:-:S04]  /*00b0*/  SHF.R.S32.HI R3, RZ, 0x1f, R2 ;  /* 0x0000001fff037819 */ /* 0x000fc80000011402 */
[----:B------:R-:W-:-:S04]  /*00c0*/  LEA.HI R3, R3, R2, RZ, 0x4 ;  /* 0x0000000203037211 */ /* 0x000fc800078f20ff */
[----:B------:R-:W-:Y:S02]  /*00d0*/  LOP3.LUT R7, R3, 0xfffffff0, RZ, 0xc0, !PT ;  /* 0xfffffff003077812 */ /* 0x000fe400078ec0ff */
[----:B------:R-:W-:Y:S02]  /*00e0*/  SHF.R.S32.HI R3, RZ, 0x4, R3 ;  /* 0x00000004ff037819 */ /* 0x000fe40000011403 */
[----:B------:R-:W-:Y:S02]  /*00f0*/  IADD3 R0, R2, -R7, RZ ;  /* 0x8000000702007210 */ /* 0x000fe40007ffe0ff */
[----:B------:R-:W-:-:S03]  /*0100*/  SGXT R7, R9, 0x1 ;  /* 0x000000010907781a */ /* 0x000fc60000000200 */
[----:B--2---:R-:W-:Y:S01]  /*0110*/  IMAD.WIDE R4, R0, 0x4, R4 ;  /* 0x0000000400047825 */ /* 0x004fe200078e0204 */
[----:B------:R-:W-:-:S05]  /*0120*/  LEA.HI R9, R7, R2, RZ, 0x9 ;  /* 0x0000000207097211 */ /* 0x000fca00078f48ff */
[----:B------:R-:W2:Y:S01]  /*0130*/  LDG.E.EL.128 R4, desc[UR4][R4.64] ;  /* 0x0000000404047981 */ /* 0x000ea2000c2e1d00 */
[----:B------:R-:W-:Y:S02]  /*0140*/  LEA.HI R8, R3, R3, RZ, 0x5 ;  /* 0x0000000303087211 */ /* 0x000fe400078f28ff */
[----:B------:R-:W-:Y:S02]  /*0150*/  SHF.L.U32 R9, R9, 0x2, RZ ;  /* 0x0000000209097819 */ /* 0x000fe400000006ff */
[----:B------:R-:W-:Y:S02]  /*0160*/  LOP3.LUT R8, R8, 0x7ffffe0, RZ, 0xc0, !PT ;  /* 0x07ffffe008087812 */ /* 0x000fe400078ec0ff */
[----:B------:R-:W-:Y:S02]  /*0170*/  LOP3.LUT R9, R9, 0xfffff800, RZ, 0xc0, !PT ;  /* 0xfffff80009097812 */ /* 0x000fe400078ec0ff */
[----:B------:R-:W-:Y:S02]  /*0180*/  IADD3 R3, R3, -R8, RZ ;  /* 0x8000000803037210 */ /* 0x000fe40007ffe0ff */
[----:B------:R-:W-:-:S04]  /*0190*/  IADD3 R8, R0, R9, RZ ;  /* 0x0000000900087210 */ /* 0x000fc80007ffe0ff */
[----:B------:R-:W-:-:S04]  /*01a0*/  LEA R3, R3, R8, 0x5 ;  /* 0x0000000803037211 */ /* 0x000fc800078e28ff */
[----:B------:R-:W-:Y:S01]  /*01b0*/  IADD3 R25, R3, 0x10, RZ ;  /* 0x0000001003197810 */ /* 0x000fe20007ffe0ff */
[----:B----4-:R-:W-:Y:S01]  /*01c0*/  IMAD.WIDE R20, R3, 0x4, R12 ;  /* 0x0000000403147825 */ /* 0x010fe200078e020c */
[----:B------:R-:W-:-:S03]  /*01d0*/  IADD3 R9, R3, 0x400, RZ ;  /* 0x0000040003097810 */ /* 0x000fc60007ffe0ff */
[--C-:B------:R-:W-:Y:S02]  /*01e0*/  IMAD.WIDE R24, R25, 0x4, R12.reuse ;  /* 0x0000000419187825 */ /* 0x100fe400078e020c */
[----:B------:R-:W3:Y:S02]  /*01f0*/  LDG.E.128 R20, desc[UR4][R20.64] ;  /* 0x0000000414147981 */ /* 0x000ee4000c1e1d00 */
[----:B------:R-:W-:Y:S02]  /*0200*/  IMAD.WIDE R8, R9, 0x4, R12 ;  /* 0x0000000409087825 */ /* 0x000fe400078e020c */
[----:B------:R-:W3:Y:S04]  /*0210*/  LDG.E.128 R24, desc[UR4][R24.64] ;  /* 0x0000000418187981 */ /* 0x000ee8000c1e1d00 */
[----:B------:R-:W4:Y:S01]  /*0220*/  LDG.E.128 R8, desc[UR4][R8.64] ;  /* 0x0000000408087981 */ /* 0x000f22000c1e1d00 */
[----:B------:R-:W-:Y:S01]  /*0230*/  IADD3 R3, R3, 0x410, RZ ;  /* 0x0000041003037810 */ /* 0x000fe20007ffe0ff */
[----:B-----5:R-:W-:-:S04]  /*0240*/  IMAD.WIDE R16, R0, 0x4, R14 ;  /* 0x0000000400107825 */ /* 0x020fc800078e020e */
[----:B------:R-:W-:Y:S02]  /*0250*/  IMAD.WIDE R12, R3, 0x4, R12 ;  /* 0x00000004030c7825 */ /* 0x000fe400078e020c */
[----:B------:R-:W5:Y:S04]  /*0260*/  LDG.E.EL.128 R16, desc[UR4][R16.64] ;  /* 0x0000000410107981 */ /* 0x000f68000c2e1d00 */
[----:B------:R-:W5:Y:S01]  /*0270*/  LDG.E.128 R12, desc[UR4][R12.64] ;  /* 0x000000040c0c7981 */ /* 0x000f62000c1e1d00 */
[----:B--2---:R-:W-:-:S04]  /*0280*/  FADD R28, R5, 9.9999997473787516356e-06 ;  /* 0x3727c5ac051c7421 */ /* 0x004fc80000000000 */
[----:B------:R-:W1:Y:S02]  /*0290*/  MUFU.SQRT R3, R28 ;  /* 0x0000001c00037308 */ /* 0x000e640000002000 */
[C---:B-1----:R-:W-:Y:S02]  /*02a0*/  FSETP.GT.AND P0, PT, R3.reuse, 8.50705917302346158658e+37, PT ;  /* 0x7e8000000300780b */ /* 0x042fe40003f04000 */
[----:B------:R-:W-:-:S11]  /*02b0*/  FSETP.GEU.AND P1, PT, R3, 1.175494350822287508e-38, PT ;  /* 0x008000000300780b */ /* 0x000fd60003f2e000 */
[----:B------:R-:W-:Y:S01]  /*02c0*/  @P0 FMUL R3, R3, 0.25 ;  /* 0x3e80000003030820 */ /* 0x000fe20000400000 */
[----:B---3--:R-:W-:Y:S01]  /*02d0*/  FADD R21, R21, R25 ;  /* 0x0000001915157221 */ /* 0x008fe20000000000 */
[----:B------:R-:W-:Y:S01]  /*02e0*/  FADD R5, R22, R26 ;  /* 0x0000001a16057221 */ /* 0x000fe20000000000 */
[----:B------:R-:W-:Y:S01]  /*02f0*/  FADD R20, R20, R24 ;  /* 0x0000001814147221 */ /* 0x000fe20000000000 */
[----:B------:R-:W-:Y:S01]  /*0300*/  FADD R26, R23, R27 ;  /* 0x0000001b171a7221 */ /* 0x000fe20000000000 */
[----:B------:R-:W-:Y:S01]  /*0310*/  @!P1 FMUL R3, R3, 16777216 ;  /* 0x4b80000003039820 */ /* 0x000fe20000400000 */
[----:B------:R-:W1:Y:S01]  /*0320*/  LDC.64 R22, c[0x0][0x228] ;  /* 0x00008a00ff167b82 */ /* 0x000e620000000a00 */
[----:B----4-:R-:W-:Y:S02]  /*0330*/  FADD R28, R9, R21 ;  /* 0x00000015091c7221 */ /* 0x010fe40000000000 */
[----:B------:R2:W3:Y:S05]  /*0340*/  MUFU.RCP R9, R3 ;  /* 0x0000000300097308 */ /* 0x0004ea0000001000 */
[----:B------:R-:W4:Y:S01]  /*0350*/  LDC.64 R24, c[0x0][0x230] ;  /* 0x00008c00ff187b82 */ /* 0x000f220000000a00 */
[----:B--2---:R-:W-:Y:S01]  /*0360*/  HFMA2.MMA R3, -RZ, RZ, 1.625, 0 ;  /* 0x3e800000ff037435 */ /* 0x004fe200000001ff */
[----:B------:R-:W-:Y:S01]  /*0370*/  FADD R29, R11, R26 ;  /* 0x0000001a0b1d7221 */ /* 0x000fe20000000000 */
[----:B-----5:R-:W-:Y:S01]  /*0380*/  LOP3.LUT R17, R17, 0x80000000, RZ, 0x3c, !PT ;  /* 0x8000000011117812 */ /* 0x020fe200078e3cff */
[----:B------:R-:W-:-:S07]  /*0390*/  FADD R28, R13, R28 ;  /* 0x0000001c0d1c7221 */ /* 0x000fce0000000000 */
[----:B------:R-:W-:-:S05]  /*03a0*/  FSEL R26, R3, 1, P0 ;  /* 0x3f800000031a7808 */ /* 0x000fca0000000000 */
[----:B------:R-:W-:Y:S01]  /*03b0*/  @!P1 FMUL R26, R26, 16777216 ;  /* 0x4b8000001a1a9820 */ /* 0x000fe20000400000 */
[----:B-1----:R-:W-:-:S04]  /*03c0*/  IMAD.WIDE R22, R0, 0x4, R22 ;  /* 0x0000000400167825 */ /* 0x002fc800078e0216 */
[----:B---3--:R-:W-:Y:S01]  /*03d0*/  FMUL R9, R9, R26 ;  /* 0x0000001a09097220 */ /* 0x008fe20000400000 */
[----:B------:R-:W-:Y:S01]  /*03e0*/  FFMA R26, R28, 0.25, R17 ;  /* 0x3e8000001c1a7823 */ /* 0x000fe20000000011 */
[----:B----4-:R-:W-:-:S04]  /*03f0*/  IMAD.WIDE R24, R0, 0x4, R24 ;  /* 0x0000000400187825 */ /* 0x010fc800078e0218 */
[----:B------:R-:W-:Y:S01]  /*0400*/  FADD R11, R8, R20 ;  /* 0x00000014080b7221 */ /* 0x000fe20000000000 */
[----:B------:R-:W-:Y:S01]  /*0410*/  FMUL R8, R9, R26 ;  /* 0x0000001a09087220 */ /* 0x000fe20000400000 */
[----:B------:R-:W2:Y:S04]  /*0420*/  LDG.E.EL.128 R20, desc[UR4][R22.64] ;  /* 0x0000000416147981 */ /* 0x000ea8000c2e1d00 */
[----:B------:R-:W2:Y:S01]  /*0430*/  LDG.E.EL.128 R24, desc[UR4][R24.64] ;  /* 0x0000000418187981 */ /* 0x000ea2000c2e1d00 */
[----:B------:R-:W-:Y:S01]  /*0440*/  FADD R5, R10, R5 ;  /* 0x000000050a057221 */ /* 0x000fe20000000000 */
[----:B------:R-:W-:-:S06]  /*0450*/  FADD R7, R7, 9.9999997473787516356e-06 ;  /* 0x3727c5ac07077421 */ /* 0x000fcc0000000000 */
[----:B------:R-:W1:Y:S01]  /*0460*/  MUFU.SQRT R7, R7 ;  /* 0x0000000700077308 */ /* 0x000e620000002000 */
[----:B--2---:R-:W-:Y:S02]  /*0470*/  FFMA R21, R21, R8, R25 ;  /* 0x0000000815157223 */ /* 0x004fe40000000019 */
[----:B------:R-:W2:Y:S01]  /*0480*/  LDC.64 R8, c[0x0][0x240] ;  /* 0x00009000ff087b82 */ /* 0x000ea20000000a00 */
[----:B------:R-:W-:Y:S01]  /*0490*/  FADD R25, R12, R11 ;  /* 0x0000000b0c197221 */ /* 0x000fe20000000000 */
[----:B--2---:R-:W-:-:S06]  /*04a0*/  IMAD.WIDE R8, R0, 0x4, R8 ;  /* 0x0000000400087825 */ /* 0x004fcc00078e0208 */
[----:B------:R-:W2:Y:S01]  /*04b0*/  LDG.E.EL.128 R8, desc[UR4][R8.64] ;  /* 0x0000000408087981 */ /* 0x000ea2000c2e1d00 */
[----:B------:R-:W-:-:S04]  /*04c0*/  FADD R12, R6, 9.9999997473787516356e-06 ;  /* 0x3727c5ac060c7421 */ /* 0x000fc80000000000 */
[----:B------:R-:W3:Y:S01]  /*04d0*/  MUFU.SQRT R6, R12 ;  /* 0x0000000c00067308 */ /* 0x000ee20000002000 */
[C---:B-1----:R-:W-:Y:S01]  /*04e0*/  FSETP.GT.AND P2, PT, R7.reuse, 8.50705917302346158658e+37, PT ;  /* 0x7e8000000700780b */ /* 0x042fe20003f44000 */
[----:B------:R-:W-:Y:S01]  /*04f0*/  FADD R4, R4, 9.9999997473787516356e-06 ;  /* 0x3727c5ac04047421 */ /* 0x000fe20000000000 */
[----:B------:R-:W-:Y:S02]  /*0500*/  FSETP.GEU.AND P5, PT, R7, 1.175494350822287508e-38, PT ;  /* 0x008000000700780b */ /* 0x000fe40003fae000 */
[C---:B---3--:R-:W-:Y:S02]  /*0510*/  FSETP.GT.AND P1, PT, R6.reuse, 8.50705917302346158658e+37, PT ;  /* 0x7e8000000600780b */ /* 0x048fe40003f24000 */
[----:B------:R-:W-:Y:S01]  /*0520*/  FSETP.GEU.AND P4, PT, R6, 1.175494350822287508e-38, PT ;  /* 0x008000000600780b */ /* 0x000fe20003f8e000 */
[----:B------:R-:W1:Y:S01]  /*0530*/  MUFU.SQRT R4, R4 ;  /* 0x0000000400047308 */ /* 0x000e620000002000 */
[----:B------:R-:W-:-:S05]  /*0540*/  FADD R30, R14, R5 ;  /* 0x000000050e1e7221 */ /* 0x000fca0000000000 */
[----:B------:R-:W-:-:S04]  /*0550*/  @P2 FMUL R7, R7, 0.25 ;  /* 0x3e80000007072820 */ /* 0x000fc80000400000 */
[----:B------:R-:W-:-:S04]  /*0560*/  @P1 FMUL R6, R6, 0.25 ;  /* 0x3e80000006061820 */ /* 0x000fc80000400000 */
[----:B------:R-:W-:-:S04]  /*0570*/  @!P4 FMUL R6, R6, 16777216 ;  /* 0x4b8000000606c820 */ /* 0x000fc80000400000 */
[----:B------:R-:W3:Y:S01]  /*0580*/  MUFU.RCP R5, R6 ;  /* 0x0000000600057308 */ /* 0x000ee20000001000 */
[----:B------:R-:W-:Y:S01]  /*0590*/  @!P5 FMUL R7, R7, 16777216 ;  /* 0x4b8000000707d820 */ /* 0x000fe20000400000 */
[----:B------:R-:W-:Y:S02]  /*05a0*/  FSEL R12, R3, 1, P1 ;  /* 0x3f800000030c7808 */ /* 0x000fe40000800000 */
[----:B-1----:R-:W-:-:S03]  /*05b0*/  FSETP.GT.AND P0, PT, R4, 8.50705917302346158658e+37, PT ;  /* 0x7e8000000400780b */ /* 0x002fc60003f04000 */
[----:B------:R-:W-:Y:S01]  /*05c0*/  @!P4 FMUL R12, R12, 16777216 ;  /* 0x4b8000000c0cc820 */ /* 0x000fe20000400000 */
[----:B------:R-:W-:Y:S01]  /*05d0*/  MUFU.RCP R7, R7 ;  /* 0x0000000700077308 */ /* 0x000fe20000001000 */
[----:B------:R-:W-:Y:S02]  /*05e0*/  FSETP.GEU.AND P3, PT, R4, 1.175494350822287508e-38, PT ;  /* 0x008000000400780b */ /* 0x000fe40003f6e000 */
[----:B---3--:R-:W-:Y:S01]  /*05f0*/  FMUL R5, R5, R12 ;  /* 0x0000000c05057220 */ /* 0x008fe20000400000 */
[----:B------:R-:W-:-:S05]  /*0600*/  FSEL R12, R3, 1, P2 ;  /* 0x3f800000030c7808 */ /* 0x000fca0001000000 */
[----:B------:R-:W-:Y:S01]  /*0610*/  @P0 FMUL R4, R4, 0.25 ;  /* 0x3e80000004040820 */ /* 0x000fe20000400000 */
[----:B------:R-:W-:-:S04]  /*0620*/  @!P5 FMUL R12, R12, 16777216 ;  /* 0x4b8000000c0cd820 */ /* 0x000fc80000400000 */
[----:B------:R-:W-:-:S04]  /*0630*/  @!P3 FMUL R4, R4, 16777216 ;  /* 0x4b8000000404b820 */ /* 0x000fc80000400000 */
[----:B------:R-:W1:Y:S01]  /*0640*/  MUFU.RCP R13, R4 ;  /* 0x00000004000d7308 */ /* 0x000e620000001000 */
[----:B------:R-:W-:Y:S01]  /*0650*/  FADD R29, R15, R29 ;  /* 0x0000001d0f1d7221 */ /* 0x000fe20000000000 */
[----:B------:R-:W-:-:S05]  /*0660*/  FSEL R14, R3, 1, P0 ;  /* 0x3f800000030e7808 */ /* 0x000fca0000000000 */
[----:B------:R-:W-:-:S04]  /*0670*/  @!P3 FMUL R14, R14, 16777216 ;  /* 0x4b8000000e0eb820 */ /* 0x000fc80000400000 */
[----:B-1----:R-:W-:Y:S01]  /*0680*/  FMUL R13, R13, R14 ;  /* 0x0000000e0d0d7220 */ /* 0x002fe20000400000 */
[----:B------:R-:W-:Y:S02]  /*0690*/  LOP3.LUT R14, R19, 0x80000000, RZ, 0x3c, !PT ;  /* 0x80000000130e7812 */ /* 0x000fe400078e3cff */
[----:B------:R-:W-:-:S05]  /*06a0*/  LOP3.LUT R16, R16, 0x80000000, RZ, 0x3c, !PT ;  /* 0x8000000010107812 */ /* 0x000fca00078e3cff */
[----:B------:R-:W-:-:S04]  /*06b0*/  FFMA R16, R25, 0.25, R16 ;  /* 0x3e80000019107823 */ /* 0x000fc80000000010 */
[----:B------:R-:W-:-:S04]  /*06c0*/  FMUL R13, R13, R16 ;  /* 0x000000100d0d7220 */ /* 0x000fc80000400000 */
[----:B------:R-:W-:Y:S01]  /*06d0*/  FFMA R20, R20, R13, R24 ;  /* 0x0000000d14147223 */ /* 0x000fe20000000018 */
[----:B--2---:R-:W-:Y:S01]  /*06e0*/  FADD R6, R8, 9.9999997473787516356e-06 ;  /* 0x3727c5ac08067421 */ /* 0x004fe20000000000 */
[----:B------:R-:W-:Y:S01]  /*06f0*/  FMUL R8, R7, R12 ;  /* 0x0000000c07087220 */ /* 0x000fe20000400000 */
[----:B------:R-:W-:-:S04]  /*0700*/  LOP3.LUT R7, R18, 0x80000000, RZ, 0x3c, !PT ;  /* 0x8000000012077812 */ /* 0x000fc800078e3cff */
[----:B------:R-:W1:Y:S01]  /*0710*/  MUFU.SQRT R6, R6 ;  /* 0x0000000600067308 */ /* 0x000e620000002000 */
[----:B------:R-:W-:Y:S01]  /*0720*/  FFMA R4, R30, 0.25, R7 ;  /* 0x3e8000001e047823 */ /* 0x000fe20000000007 */
[----:B------:R-:W-:-:S03]  /*0730*/  FADD R9, R9, 9.9999997473787516356e-06 ;  /* 0x3727c5ac09097421 */ /* 0x000fc60000000000 */
[----:B------:R-:W-:Y:S02]  /*0740*/  FMUL R15, R5, R4 ;  /* 0x00000004050f7220 */ /* 0x000fe40000400000 */
[----:B------:R-:W2:Y:S01]  /*0750*/  LDC.64 R4, c[0x0][0x238] ;  /* 0x00008e00ff047b82 */ /* 0x000ea20000000a00 */
[----:B------:R-:W3:Y:S01]  /*0760*/  MUFU.SQRT R12, R9 ;  /* 0x00000009000c7308 */ /* 0x000ee20000002000 */
[C---:B-1----:R-:W-:Y:S02]  /*0770*/  FSETP.GT.AND P0, PT, R6.reuse, 8.50705917302346158658e+37, PT ;  /* 0x7e8000000600780b */ /* 0x042fe40003f04000 */
[----:B------:R-:W-:Y:S01]  /*0780*/  FSETP.GEU.AND P2, PT, R6, 1.175494350822287508e-38, PT ;  /* 0x008000000600780b */ /* 0x000fe20003f4e000 */
[----:B------:R-:W-:Y:S01]  /*0790*/  FFMA R7, R29, 0.25, R14 ;  /* 0x3e8000001d077823 */ /* 0x000fe2000000000e */
[----:B---3--:R-:W-:-:S03]  /*07a0*/  FSETP.GT.AND P1, PT, R12, 8.50705917302346158658e+37, PT ;  /* 0x7e8000000c00780b */ /* 0x008fc60003f24000 */
[----:B------:R-:W-:Y:S01]  /*07b0*/  FMUL R14, R8, R7 ;  /* 0x00000007080e7220 */ /* 0x000fe20000400000 */
[----:B------:R-:W-:Y:S01]  /*07c0*/  FSETP.GEU.AND P3, PT, R12, 1.175494350822287508e-38, PT ;  /* 0x008000000c00780b */ /* 0x000fe20003f6e000 */
[----:B------:R-:W-:Y:S01]  /*07d0*/  FFMA R22, R22, R15, R26 ;  /* 0x0000000f16167223 */ /* 0x000fe2000000001a */
[----:B------:R-:W1:Y:S03]  /*07e0*/  LDC.64 R8, c[0x0][0x248] ;  /* 0x00009200ff087b82 */ /* 0x000e660000000a00 */
[----:B------:R-:W-:Y:S01]  /*07f0*/  @P0 FMUL R6, R6, 0.25 ;  /* 0x3e80000006060820 */ /* 0x000fe20000400000 */
[----:B--2---:R-:W-:-:S04]  /*0800*/  IMAD.WIDE R4, R0, 0x4, R4 ;  /* 0x0000000400047825 */ /* 0x004fc800078e0204 */
[----:B------:R-:W-:Y:S01]  /*0810*/  @!P2 FMUL R6, R6, 16777216 ;  /* 0x4b8000000606a820 */ /* 0x000fe20000400000 */
[----:B------:R-:W-:Y:S02]  /*0820*/  FFMA R23, R23, R14, R27 ;  /* 0x0000000e17177223 */ /* 0x000fe4000000001b */
[----:B------:R-:W2:Y:S01]  /*0830*/  LDC.64 R14, c[0x0][0x250] ;  /* 0x00009400ff0e7b82 */ /* 0x000ea20000000a00 */
[----:B------:R3:W4:Y:S01]  /*0840*/  MUFU.RCP R18, R6 ;  /* 0x0000000600127308 */ /* 0x0007220000001000 */
[----:B------:R-:W-:Y:S01]  /*0850*/  @P1 FMUL R12, R12, 0.25 ;  /* 0x3e8000000c0c1820 */ /* 0x000fe20000400000 */
[----:B---3--:R-:W3:Y:S03]  /*0860*/  LDG.E.EL.128 R4, desc[UR4][R4.64] ;  /* 0x0000000404047981 */ /* 0x008ee6000c2e1d00 */
[----:B------:R-:W-:Y:S01]  /*0870*/  @!P3 FMUL R12, R12, 16777216 ;  /* 0x4b8000000c0cb820 */ /* 0x000fe20000400000 */
[----:B------:R-:W-:-:S05]  /*0880*/  FSEL R19, R3, 1, P0 ;  /* 0x3f80000003137808 */ /* 0x000fca0000000000 */
[----:B------:R-:W5:Y:S01]  /*0890*/  MUFU.RCP R12, R12 ;  /* 0x0000000c000c7308 */ /* 0x000f620000001000 */
[----:B------:R-:W-:Y:S01]  /*08a0*/  FSEL R13, R3, 1, P1 ;  /* 0x3f800000030d7808 */ /* 0x000fe20000800000 */
[----:B------:R-:W-:Y:S01]  /*08b0*/  @!P2 FMUL R19, R19, 16777216 ;  /* 0x4b8000001313a820 */ /* 0x000fe20000400000 */
[----:B-1----:R-:W-:-:S04]  /*08c0*/  IMAD.WIDE R26, R0, 0x4, R8 ;  /* 0x00000004001a7825 */ /* 0x002fc800078e0208 */
[----:B------:R-:W-:Y:S01]  /*08d0*/  @!P3 FMUL R13, R13, 16777216 ;  /* 0x4b8000000d0db820 */ /* 0x000fe20000400000 */
[----:B--2---:R-:W-:-:S04]  /*08e0*/  IMAD.WIDE R16, R0, 0x4, R14 ;  /* 0x0000000400107825 */ /* 0x004fc800078e020e */
[----:B----4-:R-:W-:Y:S02]  /*08f0*/  FMUL R8, R18, R19 ;  /* 0x0000001312087220 */ /* 0x010fe40000400000 */
[----:B------:R-:W2:Y:S01]  /*0900*/  LDG.E.EL.128 R16, desc[UR4][R16.64] ;  /* 0x0000000410107981 */ /* 0x000ea2000c2e1d00 */
[----:B-----5:R-:W-:-:S03]  /*0910*/  FMUL R0, R12, R13 ;  /* 0x0000000d0c007220 */ /* 0x020fc60000400000 */
[----:B------:R1:W2:Y:S01]  /*0920*/  LDG.E.EL.128 R12, desc[UR4][R26.64] ;  /* 0x000000041a0c7981 */ /* 0x0002a2000c2e1d00 */
[----:B------:R-:W-:-:S04]  /*0930*/  FADD R10, R10, 9.9999997473787516356e-06 ;  /* 0x3727c5ac0a0a7421 */ /* 0x000fc80000000000 */
[----:B------:R-:W4:Y:S01]  /*0940*/  MUFU.SQRT R9, R10 ;  /* 0x0000000a00097308 */ /* 0x000f220000002000 */
[----:B------:R-:W-:-:S07]  /*0950*/  FADD R11, R11, 9.9999997473787516356e-06 ;  /* 0x3727c5ac0b0b7421 */ /* 0x000fce0000000000 */
[----:B------:R-:W5:Y:S01]  /*0960*/  MUFU.SQRT R24, R11 ;  /* 0x0000000b00187308 */ /* 0x000f620000002000 */
[C---:B----4-:R-:W-:Y:S02]  /*0970*/  FSETP.GT.AND P0, PT, R9.reuse, 8.50705917302346158658e+37, PT ;  /* 0x7e8000000900780b */ /* 0x050fe40003f04000 */
[----:B------:R-:W-:Y:S02]  /*0980*/  FSETP.GEU.AND P2, PT, R9, 1.175494350822287508e-38, PT ;  /* 0x008000000900780b */ /* 0x000fe40003f4e000 */
[C---:B-----5:R-:W-:Y:S02]  /*0990*/  FSETP.GT.AND P1, PT, R24.reuse, 8.50705917302346158658e+37, PT ;  /* 0x7e8000001800780b */ /* 0x060fe40003f24000 */
[----:B------:R-:W-:-:S07]  /*09a0*/  FSETP.GEU.AND P3, PT, R24, 1.175494350822287508e-38, PT ;  /* 0x008000001800780b */ /* 0x000fce0003f6e000 */
[----:B------:R-:W-:-:S04]  /*09b0*/  @P0 FMUL R9, R9, 0.25 ;  /* 0x3e80000009090820 */ /* 0x000fc80000400000 */
[----:B------:R-:W-:Y:S01]  /*09c0*/  @!P2 FMUL R9, R9, 16777216 ;  /* 0x4b8000000909a820 */ /* 0x000fe20000400000 */
[----:B------:R-:W-:-:S05]  /*09d0*/  @P1 FMUL R24, R24, 0.25 ;  /* 0x3e80000018181820 */ /* 0x000fca0000400000 */
[----:B------:R-:W4:Y:S01]  /*09e0*/  MUFU.RCP R9, R9 ;  /* 0x0000000900097308 */ /* 0x000f220000001000 */
[----:B------:R-:W-:Y:S01]  /*09f0*/  @!P3 FMUL R24, R24, 16777216 ;  /* 0x4b8000001818b820 */ /* 0x000fe20000400000 */
[----:B---3--:R-:W-:-:S05]  /*0a00*/  LOP3.LUT R10, R4, 0x80000000, RZ, 0x3c, !PT ;  /* 0x80000000040a7812 */ /* 0x008fca00078e3cff */
[----:B------:R-:W-:Y:S01]  /*0a10*/  FFMA R11, R25, 0.25, R10 ;  /* 0x3e800000190b7823 */ /* 0x000fe2000000000a */
[----:B------:R-:W3:Y:S03]  /*0a20*/  MUFU.RCP R4, R24 ;  /* 0x0000001800047308 */ /* 0x000ee60000001000 */
[----:B------:R-:W-:Y:S01]  /*0a30*/  FMUL R11, R11, R8 ;  /* 0x000000080b0b7220 */ /* 0x000fe20000400000 */
[C---:B------:R-:W-:Y:S02]  /*0a40*/  FSEL R8, R3.reuse, 1, P0 ;  /* 0x3f80000003087808 */ /* 0x040fe40000000000 */
[----:B------:R-:W-:-:S03]  /*0a50*/  FSEL R3, R3, 1, P1 ;  /* 0x3f80000003037808 */ /* 0x000fc60000800000 */
[----:B------:R-:W-:-:S04]  /*0a60*/  @!P2 FMUL R8, R8, 16777216 ;  /* 0x4b8000000808a820 */ /* 0x000fc80000400000 */
[----:B----4-:R-:W-:Y:S01]  /*0a70*/  FMUL R8, R9, R8 ;  /* 0x0000000809087220 */ /* 0x010fe20000400000 */
[----:B------:R-:W-:Y:S01]  /*0a80*/  LOP3.LUT R9, R6, 0x80000000, RZ, 0x3c, !PT ;  /* 0x8000000006097812 */ /* 0x000fe200078e3cff */
[----:B------:R-:W-:Y:S01]  /*0a90*/  @!P3 FMUL R3, R3, 16777216 ;  /* 0x4b8000000303b820 */ /* 0x000fe20000400000 */
[----:B-1----:R-:W-:-:S03]  /*0aa0*/  LOP3.LUT R27, R5, 0x80000000, RZ, 0x3c, !PT ;  /* 0x80000000051b7812 */ /* 0x002fc600078e3cff */
[----:B------:R-:W-:Y:S01]  /*0ab0*/  FFMA R9, R30, 0.25, R9 ;  /* 0x3e8000001e097823 */ /* 0x000fe20000000009 */
[----:B---3--:R-:W-:Y:S01]  /*0ac0*/  FMUL R3, R4, R3 ;  /* 0x0000000304037220 */ /* 0x008fe20000400000 */
[----:B--2---:R-:W-:Y:S01]  /*0ad0*/  FFMA R12, R12, R11, R16 ;  /* 0x0000000b0c0c7223 */ /* 0x004fe20000000010 */
[----:B------:R-:W1:Y:S01]  /*0ae0*/  LDC.64 R4, c[0x0][0x260] ;  /* 0x00009800ff047b82 */ /* 0x000e620000000a00 */
[----:B------:R-:W-:Y:S01]  /*0af0*/  LOP3.LUT R6, R7, 0x80000000, RZ, 0x3c, !PT ;  /* 0x8000000007067812 */ /* 0x000fe200078e3cff */
[----:B------:R-:W-:-:S06]  /*0b00*/  FMUL R7, R9, R8 ;  /* 0x0000000809077220 */ /* 0x000fcc0000400000 */
[----:B------:R-:W2:Y:S08]  /*0b10*/  LDC.64 R10, c[0x0][0x258] ;  /* 0x00009600ff0a7b82 */ /* 0x000eb00000000a00 */
[----:B------:R-:W3:Y:S01]  /*0b20*/  LDC.64 R8, c[0x0][0x268] ;  /* 0x00009a00ff087b82 */ /* 0x000ee20000000a00 */
[----:B------:R-:W-:Y:S01]  /*0b30*/  FFMA R27, R28, 0.25, R27 ;  /* 0x3e8000001c1b7823 */ /* 0x000fe2000000001b */
[----:B------:R-:W-:-:S03]  /*0b40*/  FFMA R6, R29, 0.25, R6 ;  /* 0x3e8000001d067823 */ /* 0x000fc60000000006 */
[----:B------:R-:W-:Y:S01]  /*0b50*/  FMUL R0, R27, R0 ;  /* 0x000000001b007220 */ /* 0x000fe20000400000 */
[----:B------:R-:W-:Y:S01]  /*0b60*/  FMUL R6, R6, R3 ;  /* 0x0000000306067220 */ /* 0x000fe20000400000 */
[----:B------:R-:W-:Y:S02]  /*0b70*/  FSETP.GEU.AND P0, PT, R23, RZ, PT ;  /* 0x000000ff1700720b */ /* 0x000fe40003f0e000 */
[----:B------:R-:W-:Y:S01]  /*0b80*/  FSETP.GEU.AND P1, PT, R22, RZ, PT ;  /* 0x000000ff1600720b */ /* 0x000fe20003f2e000 */
[----:B------:R-:W-:Y:S01]  /*0b90*/  FFMA R13, R13, R0, R17 ;  /* 0x000000000d0d7223 */ /* 0x000fe20000000011 */
[----:B------:R-:W-:Y:S02]  /*0ba0*/  FSETP.GEU.AND P2, PT, R21, RZ, PT ;  /* 0x000000ff1500720b */ /* 0x000fe40003f4e000 */
[----:B------:R-:W-:Y:S01]  /*0bb0*/  FSETP.GEU.AND P3, PT, R20, RZ, PT ;  /* 0x000000ff1400720b */ /* 0x000fe20003f6e000 */
[----:B------:R-:W-:Y:S01]  /*0bc0*/  FFMA R14, R14, R7, R18 ;  /* 0x000000070e0e7223 */ /* 0x000fe20000000012 */
[----:B------:R-:W-:Y:S01]  /*0bd0*/  FFMA R15, R15, R6, R19 ;  /* 0x000000060f0f7223 */ /* 0x000fe20000000013 */
[----:B-1----:R-:W-:-:S04]  /*0be0*/  IMAD.WIDE R16, R2, 0x4, R4 ;  /* 0x0000000402107825 */ /* 0x002fc800078e0204 */
[----:B------:R-:W-:Y:S01]  /*0bf0*/  FMUL R5, R28, 0.25 ;  /* 0x3e8000001c057820 */ /* 0x000fe20000400000 */
[----:B------:R-:W-:Y:S01]  /*0c00*/  FMUL R6, R30, 0.25 ;  /* 0x3e8000001e067820 */ /* 0x000fe20000400000 */
[----:B------:R-:W-:Y:S01]  /*0c10*/  FMUL R7, R29, 0.25 ;  /* 0x3e8000001d077820 */ /* 0x000fe20000400000 */
[----:B--2---:R-:W-:-:S04]  /*0c20*/  IMAD.WIDE R10, R2, 0x4, R10 ;  /* 0x00000004020a7825 */ /* 0x004fc800078e020a */
[----:B------:R-:W-:Y:S01]  /*0c30*/  FMUL R4, R25, 0.25 ;  /* 0x3e80000019047820 */ /* 0x000fe20000400000 */
[----:B------:R-:W-:Y:S02]  /*0c40*/  SEL R23, R23, RZ, P0 ;  /* 0x000000ff17177207 */ /* 0x000fe40000000000 */
[----:B------:R-:W-:Y:S01]  /*0c50*/  SEL R22, R22, RZ, P1 ;  /* 0x000000ff16167207 */ /* 0x000fe20000800000 */
[----:B---3--:R-:W-:Y:S01]  /*0c60*/  IMAD.WIDE R8, R2, 0x4, R8 ;  /* 0x0000000402087825 */ /* 0x008fe200078e0208 */
[----:B------:R-:W-:Y:S02]  /*0c70*/  SEL R21, R21, RZ, P2 ;  /* 0x000000ff15157207 */ /* 0x000fe40001000000 */
[----:B------:R-:W-:Y:S01]  /*0c80*/  SEL R20, R20, RZ, P3 ;  /* 0x000000ff14147207 */ /* 0x000fe20001800000 */
[----:B------:R-:W-:Y:S04]  /*0c90*/  STG.E.128 desc[UR4][R10.64], R4 ;  /* 0x000000040a007986 */ /* 0x000fe8000c101d04 */
[----:B------:R-:W-:Y:S04]  /*0ca0*/  STG.E.128 desc[UR4][R16.64], R20 ;  /* 0x0000001410007986 */ /* 0x000fe8000c101d04 */
[----:B------:R-:W-:Y:S01]  /*0cb0*/  STG.E.128 desc[UR4][R8.64], R12 ;  /* 0x0000000c08007986 */ /* 0x000fe2000c101d04 */
[----:B------:R-:W-:Y:S05]  /*0cc0*/  EXIT ;  /* 0x000000000000794d */ /* 0x000fea0003800000 */
.L_x_0:
[----:B------:R-:W-:-:S00]  /*0cd0*/  BRA `(.L_x_0) ;  /* 0xfffffffc00fc7947 */ /* 0x000fc0000383ffff */
[----:B------:R-:W-:-:S00]  /*0ce0*/  NOP ;  /* 0x0000000000007918 */ /* 0x000fc00000000000 */
        /* <DEDUP_REMOVED lines=9> */
.L_x_1:


//--------------------- .nv.global.init           --------------------------
	.section	.nv.global.init,"aw",@progbits
.nv.global.init:
	.type		_$_str,@object
	.size		_$_str,(_$_str_$_2 - _$_str)
_$_str:
        /*0000*/ 	.byte	0x5f, 0x5f, 0x43, 0x55, 0x44, 0x41, 0x5f, 0x46, 0x54, 0x5a, 0x00
	.type		_$_str_$_2,@object
	.size		_$_str_$_2,(.L_1 - _$_str_$_2)
_$_str_$_2:
        /*000b*/ 	.byte	0x5f, 0x5f, 0x43, 0x55, 0x44, 0x41, 0x5f, 0x50, 0x52, 0x45, 0x43, 0x5f, 0x53, 0x51, 0x52, 0x54
        /*001b*/ 	.byte	0x00
.L_1:


//--------------------- .nv.constant0.triton_poi_fused__native_batch_norm_legit_no_training_avg_pool2d_relu_10 --------------------------
	.section	.nv.constant0.triton_poi_fused__native_batch_norm_legit_no_training_avg_pool2d_relu_10,"a",@progbits
	.sectionflags	@""
	.align	4
.nv.constant0.triton_poi_fused__native_batch_norm_legit_no_training_avg_pool2d_relu_10:
	.zero		628
